	.headerflags	@"EF_CUDA_TEXMODE_UNIFIED EF_CUDA_64BIT_ADDRESS EF_CUDA_ACCELERATORS EF_CUDA_SM90 EF_CUDA_VIRTUAL_SM(EF_CUDA_SM90)"
	.elftype	@"ET_EXEC"


//--------------------- .nv.info                  --------------------------
	.section	.nv.info,"",@"SHT_CUDA_INFO"
	.align	4


	//----- nvinfo : EIATTR_REGCOUNT
	.align		4
        /*0000*/ 	.byte	0x04, 0x2f
        /*0002*/ 	.short	(.L_1 - .L_0)
	.align		4
.L_0:
        /*0004*/ 	.word	index@(triton_per_fused__softmax_8)
        /*0008*/ 	.word	0x0000001e


	//----- nvinfo : EIATTR_MIN_STACK_SIZE
	.align		4
.L_1:
        /*000c*/ 	.byte	0x04, 0x12
        /*000e*/ 	.short	(.L_3 - .L_2)
	.align		4
.L_2:
        /*0010*/ 	.word	index@(triton_per_fused__softmax_8)
        /*0014*/ 	.word	0x00000000


	//----- nvinfo : EIATTR_FRAME_SIZE
	.align		4
.L_3:
        /*0018*/ 	.byte	0x04, 0x11
        /*001a*/ 	.short	(.L_5 - .L_4)
	.align		4
.L_4:
        /*001c*/ 	.word	index@(triton_per_fused__softmax_8)
        /*0020*/ 	.word	0x00000000


	//----- nvinfo : EIATTR_MIN_STACK_SIZE
	.align		4
.L_5:
        /*0024*/ 	.byte	0x04, 0x12
        /*0026*/ 	.short	(.L_7 - .L_6)
	.align		4
.L_6:
        /*0028*/ 	.word	index@(triton_per_fused__softmax_8)
        /*002c*/ 	.word	0x00000000
.L_7:


//--------------------- .nv.info.triton_per_fused__softmax_8 --------------------------
	.section	.nv.info.triton_per_fused__softmax_8,"",@"SHT_CUDA_INFO"
	.sectionflags	@""
	.align	4


	//----- nvinfo : EIATTR_CUDA_API_VERSION
	.align		4
        /*0000*/ 	.byte	0x04, 0x37
        /*0002*/ 	.short	(.L_9 - .L_8)
.L_8:
        /*0004*/ 	.word	0x0000007c


	//----- nvinfo : EIATTR_KPARAM_INFO
	.align		4
.L_9:
        /*0008*/ 	.byte	0x04, 0x17
        /*000a*/ 	.short	(.L_11 - .L_10)
.L_10:
        /*000c*/ 	.word	0x00000000
        /*0010*/ 	.short	0x0002
        /*0012*/ 	.short	0x000c
        /*0014*/ 	.byte	0x00, 0xf0, 0x11, 0x00


	//----- nvinfo : EIATTR_KPARAM_INFO
	.align		4
.L_11:
        /*0018*/ 	.byte	0x04, 0x17
        /*001a*/ 	.short	(.L_13 - .L_12)
.L_12:
        /*001c*/ 	.word	0x00000000
        /*0020*/ 	.short	0x0001
        /*0022*/ 	.short	0x0008
        /*0024*/ 	.byte	0x00, 0xf0, 0x11, 0x00


	//----- nvinfo : EIATTR_KPARAM_INFO
	.align		4
.L_13:
        /*0028*/ 	.byte	0x04, 0x17
        /*002a*/ 	.short	(.L_15 - .L_14)
.L_14:
        /*002c*/ 	.word	0x00000000
        /*0030*/ 	.short	0x0000
        /*0032*/ 	.short	0x0000
        /*0034*/ 	.byte	0x00, 0xf4, 0x21, 0x00


	//----- nvinfo : EIATTR_SPARSE_MMA_MASK
	.align		4
.L_15:
        /*0038*/ 	.byte	0x03, 0x50
        /*003a*/ 	.short	0x0000


	//----- nvinfo : EIATTR_MAXREG_COUNT
	.align		4
        /*003c*/ 	.byte	0x03, 0x1b
        /*003e*/ 	.short	0x00ff


	//----- nvinfo : EIATTR_COOP_GROUP_MASK_REGIDS
	.align		4
        /*0040*/ 	.byte	0x04, 0x29
        /*0042*/ 	.short	(.L_17 - .L_16)


	//   ....[0]....
.L_16:
        /*0044*/ 	.word	0xffffffff


	//   ....[1]....
        /*0048*/ 	.word	0xffffffff


	//   ....[2]....
        /*004c*/ 	.word	0xffffffff


	//   ....[3]....
        /*0050*/ 	.word	0xffffffff


	//   ....[4]....
        /*0054*/ 	.word	0xffffffff


	//   ....[5]....
        /*0058*/ 	.word	0xffffffff


	//   ....[6]....
        /*005c*/ 	.word	0xffffffff


	//   ....[7]....
        /*0060*/ 	.word	0xffffffff


	//----- nvinfo : EIATTR_COOP_GROUP_INSTR_OFFSETS
	.align		4
.L_17:
        /*0064*/ 	.byte	0x04, 0x28
        /*0066*/ 	.short	(.L_19 - .L_18)


	//   ....[0]....
.L_18:
        /*0068*/ 	.word	0x00000360


	//   ....[1]....
        /*006c*/ 	.word	0x000003d0


	//   ....[2]....
        /*0070*/ 	.word	0x00000400


	//   ....[3]....
        /*0074*/ 	.word	0x00000450


	//   ....[4]....
        /*0078*/ 	.word	0x000007c0


	//   ....[5]....
        /*007c*/ 	.word	0x00000840


	//   ....[6]....
        /*0080*/ 	.word	0x00000850


	//   ....[7]....
        /*0084*/ 	.word	0x00000880


	//----- nvinfo : EIATTR_EXIT_INSTR_OFFSETS
	.align		4
.L_19:
        /*0088*/ 	.byte	0x04, 0x1c
        /*008a*/ 	.short	(.L_21 - .L_20)


	//   ....[0]....
.L_20:
        /*008c*/ 	.word	0x00000ad0


	//   ....[1]....
        /*0090*/ 	.word	0x00000af0


	//----- nvinfo : EIATTR_REQNTID
	.align		4
.L_21:
        /*0094*/ 	.byte	0x04, 0x10
        /*0096*/ 	.short	(.L_23 - .L_22)
.L_22:
        /*0098*/ 	.word	0x00000100
        /*009c*/ 	.word	0x00000001
        /*00a0*/ 	.word	0x00000001


	//----- nvinfo : EIATTR_CBANK_PARAM_SIZE
	.align		4
.L_23:
        /*00a4*/ 	.byte	0x03, 0x19
        /*00a6*/ 	.short	0x0010


	//----- nvinfo : EIATTR_PARAM_CBANK
	.align		4
        /*00a8*/ 	.byte	0x04, 0x0a
        /*00aa*/ 	.short	(.L_25 - .L_24)
	.align		4
.L_24:
        /*00ac*/ 	.word	index@(.nv.constant0.triton_per_fused__softmax_8)
        /*00b0*/ 	.short	0x0210
        /*00b2*/ 	.short	0x0010


	//----- nvinfo : EIATTR_SW_WAR
	.align		4
.L_25:
        /*00b4*/ 	.byte	0x04, 0x36
        /*00b6*/ 	.short	(.L_27 - .L_26)
.L_26:
        /*00b8*/ 	.word	0x00000008
.L_27:


//--------------------- .nv.callgraph             --------------------------
	.section	.nv.callgraph,"",@"SHT_CUDA_CALLGRAPH"
	.align	4
	.sectionentsize	8
	.align		4
        /*0000*/ 	.word	0x00000000
	.align		4
        /*0004*/ 	.word	0xffffffff
	.align		4
        /*0008*/ 	.word	0x00000000
	.align		4
        /*000c*/ 	.word	0xfffffffe
	.align		4
        /*0010*/ 	.word	0x00000000
	.align		4
        /*0014*/ 	.word	0xfffffffd
	.align		4
        /*0018*/ 	.word	0x00000000
	.align		4
        /*001c*/ 	.word	0xfffffffc


//--------------------- .text.triton_per_fused__softmax_8 --------------------------
	.section	.text.triton_per_fused__softmax_8,"ax",@progbits
	.align	128
        .global         triton_per_fused__softmax_8
        .type           triton_per_fused__softmax_8,@function
        .size           triton_per_fused__softmax_8,(.L_x_1 - triton_per_fused__softmax_8)
        .other          triton_per_fused__softmax_8,@"STO_CUDA_ENTRY STV_DEFAULT"
triton_per_fused__softmax_8:
.text.triton_per_fused__softmax_8:
[----:B------:R-:W0:Y:S02]  /*0000*/  LDC R1, c[0x0][0x28] ;  /* 0x00000a00ff017b82 */ /* 0x000e240000000800 */
[----:B------:R-:W1:Y:S01]  /*0010*/  S2R R4, SR_TID.X ;  /* 0x0000000000047919 */ /* 0x000e620000002100 */
[----:B------:R-:W2:Y:S01]  /*0020*/  S2UR UR4, SR_CTAID.X ;  /* 0x00000000000479c3 */ /* 0x000ea20000002500 */
[----:B------:R-:W-:Y:S02]  /*0030*/  CS2R R8, SRZ ;  /* 0x0000000000087805 */ /* 0x000fe4000001ff00 */
[----:B------:R-:W-:-:S05]  /*0040*/  CS2R R10, SRZ ;  /* 0x00000000000a7805 */ /* 0x000fca000001ff00 */
[----:B------:R-:W3:Y:S01]  /*0050*/  LDC.64 R2, c[0x0][0x210] ;  /* 0x00008400ff027b82 */ /* 0x000ee20000000a00 */
[----:B--2---:R-:W-:Y:S01]  /*0060*/  USHF.L.U32 UR4, UR4, 0x7, URZ ;  /* 0x0000000704047899 */ /* 0x004fe2000800063f */
[----:B-1----:R-:W-:Y:S02]  /*0070*/  SHF.R.U32.HI R0, RZ, 0x2, R4 ;  /* 0x00000002ff007819 */ /* 0x002fe40000011604 */
[----:B------:R-:W-:Y:S02]  /*0080*/  SHF.L.U32 R4, R4, 0x2, RZ ;  /* 0x0000000204047819 */ /* 0x000fe400000006ff */
[----:B------:R-:W-:Y:S02]  /*0090*/  SGXT.U32 R0, R0, 0x6 ;  /* 0x000000060000781a */ /* 0x000fe40000000000 */
[----:B------:R-:W-:Y:S02]  /*00a0*/  LOP3.LUT R5, R4, 0xc, RZ, 0xc0, !PT ;  /* 0x0000000c04057812 */ /* 0x000fe400078ec0ff */
[----:B------:R-:W-:Y:S01]  /*00b0*/  LOP3.LUT R0, R0, UR4, RZ, 0xfc, !PT ;  /* 0x0000000400007c12 */ /* 0x000fe2000f8efcff */
[----:B------:R-:W-:-:S03]  /*00c0*/  ULDC.64 UR4, c[0x0][0x208] ;  /* 0x0000820000047ab9 */ /* 0x000fc60000000a00 */
[C---:B------:R-:W-:Y:S02]  /*00d0*/  ISETP.GE.AND P1, PT, R0.reuse, 0x100, PT ;  /* 0x000001000000780c */ /* 0x040fe40003f26270 */
[----:B------:R-:W-:-:S05]  /*00e0*/  LEA R13, R0, R5, 0x4 ;  /* 0x00000005000d7211 */ /* 0x000fca00078e20ff */
[----:B---3--:R-:W-:-:S06]  /*00f0*/  IMAD.WIDE R12, R13, 0x4, R2 ;  /* 0x000000040d0c7825 */ /* 0x008fcc00078e0202 */
[----:B------:R-:W2:Y:S01]  /*0100*/  @!P1 LDG.E.128 R8, desc[UR4][R12.64] ;  /* 0x000000040c089981 */ /* 0x000ea2000c1e1d00 */
[----:B------:R-:W-:Y:S02]  /*0110*/  LOP3.LUT R0, R0, 0x40, RZ, 0xfc, !PT ;  /* 0x0000004000007812 */ /* 0x000fe400078efcff */
[----:B------:R-:W-:Y:S02]  /*0120*/  CS2R R6, SRZ ;  /* 0x0000000000067805 */ /* 0x000fe4000001ff00 */
[C---:B------:R-:W-:Y:S02]  /*0130*/  ISETP.GE.AND P0, PT, R0.reuse, 0x100, PT ;  /* 0x000001000000780c */ /* 0x040fe40003f06270 */
[----:B------:R-:W-:-:S05]  /*0140*/  LEA R5, R0, R5, 0x4 ;  /* 0x0000000500057211 */ /* 0x000fca00078e20ff */
[----:B------:R-:W-:Y:S01]  /*0150*/  IMAD.WIDE R2, R5, 0x4, R2 ;  /* 0x0000000405027825 */ /* 0x000fe200078e0202 */
[----:B------:R-:W-:-:S06]  /*0160*/  CS2R R4, SRZ ;  /* 0x0000000000047805 */ /* 0x000fcc000001ff00 */
[----:B------:R-:W3:Y:S01]  /*0170*/  @!P0 LDG.E.128 R4, desc[UR4][R2.64] ;  /* 0x0000000402048981 */ /* 0x000ee2000c1e1d00 */
[----:B--2---:R-:W-:Y:S02]  /*0180*/  SEL R9, R9, RZ, !P1 ;  /* 0x000000ff09097207 */ /* 0x004fe40004800000 */
[----:B------:R-:W-:Y:S02]  /*0190*/  SEL R15, R8, RZ, !P1 ;  /* 0x000000ff080f7207 */ /* 0x000fe40004800000 */
[----:B------:R-:W-:Y:S02]  /*01a0*/  FSEL R19, R9, -INF , !P1 ;  /* 0xff80000009137808 */ /* 0x000fe40004800000 */
[----:B------:R-:W-:Y:S02]  /*01b0*/  FSEL R0, R15, -INF , !P1 ;  /* 0xff8000000f007808 */ /* 0x000fe40004800000 */
[----:B------:R-:W-:Y:S02]  /*01c0*/  SEL R17, R10, RZ, !P1 ;  /* 0x000000ff0a117207 */ /* 0x000fe40004800000 */
[----:B------:R-:W-:-:S02]  /*01d0*/  FSETP.GT.AND P2, PT, R0, R19, PT ;  /* 0x000000130000720b */ /* 0x000fc40003f44000 */
[----:B------:R-:W-:Y:S02]  /*01e0*/  FSETP.NAN.AND P3, PT, R0, R0, PT ;  /* 0x000000000000720b */ /* 0x000fe40003f68000 */
[----:B------:R-:W-:Y:S02]  /*01f0*/  FSEL R23, R17, -INF , !P1 ;  /* 0xff80000011177808 */ /* 0x000fe40004800000 */
[----:B------:R-:W-:Y:S02]  /*0200*/  SEL R21, R11, RZ, !P1 ;  /* 0x000000ff0b157207 */ /* 0x000fe40004800000 */
[----:B---3--:R-:W-:Y:S02]  /*0210*/  SEL R5, R5, RZ, !P0 ;  /* 0x000000ff05057207 */ /* 0x008fe40004000000 */
[----:B------:R-:W-:-:S03]  /*0220*/  FSEL R25, R21, -INF , !P1 ;  /* 0xff80000015197808 */ /* 0x000fc60004800000 */
[----:B------:R-:W-:Y:S02]  /*0230*/  @!P2 FSEL R0, R0, R19, P3 ;  /* 0x000000130000a208 */ /* 0x000fe40001800000 */
[----:B------:R-:W-:Y:S02]  /*0240*/  SEL R19, R4, RZ, !P0 ;  /* 0x000000ff04137207 */ /* 0x000fe40004000000 */
[C---:B------:R-:W-:Y:S02]  /*0250*/  FSETP.GT.AND P2, PT, R0.reuse, R23, PT ;  /* 0x000000170000720b */ /* 0x040fe40003f44000 */
[----:B------:R-:W-:Y:S02]  /*0260*/  FSEL R4, R19, -INF , !P0 ;  /* 0xff80000013047808 */ /* 0x000fe40004000000 */
[----:B------:R-:W-:Y:S02]  /*0270*/  FSEL R27, R5, -INF , !P0 ;  /* 0xff800000051b7808 */ /* 0x000fe40004000000 */
[----:B------:R-:W-:-:S02]  /*0280*/  FSETP.NAN.AND P3, PT, R0, R0, PT ;  /* 0x000000000000720b */ /* 0x000fc40003f68000 */
[----:B------:R-:W-:Y:S02]  /*0290*/  FSETP.GT.AND P4, PT, R4, R27, PT ;  /* 0x0000001b0400720b */ /* 0x000fe40003f84000 */
[----:B------:R-:W-:Y:S02]  /*02a0*/  SEL R11, R6, RZ, !P0 ;  /* 0x000000ff060b7207 */ /* 0x000fe40004000000 */
[----:B------:R-:W-:Y:S02]  /*02b0*/  SEL R7, R7, RZ, !P0 ;  /* 0x000000ff07077207 */ /* 0x000fe40004000000 */
[----:B------:R-:W-:Y:S02]  /*02c0*/  @!P2 FSEL R0, R0, R23, P3 ;  /* 0x000000170000a208 */ /* 0x000fe40001800000 */
[----:B------:R-:W-:Y:S02]  /*02d0*/  FSETP.NAN.AND P3, PT, R4, R4, PT ;  /* 0x000000040400720b */ /* 0x000fe40003f68000 */
[----:B------:R-:W-:-:S02]  /*02e0*/  FSETP.GT.AND P2, PT, R0, R25, PT ;  /* 0x000000190000720b */ /* 0x000fc40003f44000 */
[----:B------:R-:W-:Y:S02]  /*02f0*/  FSEL R23, R11, -INF , !P0 ;  /* 0xff8000000b177808 */ /* 0x000fe40004000000 */
[----:B------:R-:W-:Y:S02]  /*0300*/  @!P4 FSEL R4, R4, R27, P3 ;  /* 0x0000001b0404c208 */ /* 0x000fe40001800000 */
[----:B------:R-:W-:Y:S02]  /*0310*/  FSETP.NAN.AND P3, PT, R0, R0, PT ;  /* 0x000000000000720b */ /* 0x000fe40003f68000 */
[----:B------:R-:W-:-:S05]  /*0320*/  FSETP.GT.AND P4, PT, R4, R23, PT ;  /* 0x000000170400720b */ /* 0x000fca0003f84000 */
[----:B------:R-:W-:Y:S02]  /*0330*/  @!P2 FSEL R0, R0, R25, P3 ;  /* 0x000000190000a208 */ /* 0x000fe40001800000 */
[C---:B------:R-:W-:Y:S02]  /*0340*/  FSETP.NAN.AND P2, PT, R4.reuse, R4, PT ;  /* 0x000000040400720b */ /* 0x040fe40003f48000 */
[----:B------:R-:W-:Y:S01]  /*0350*/  FSEL R25, R7, -INF , !P0 ;  /* 0xff80000007197808 */ /* 0x000fe20004000000 */
[----:B------:R-:W1:Y:S03]  /*0360*/  SHFL.BFLY PT, R27, R0, 0x2, 0x1f ;  /* 0x0c401f00001b7f89 */ /* 0x000e6600000e0000 */
[----:B------:R-:W-:-:S04]  /*0370*/  @!P4 FSEL R4, R4, R23, P2 ;  /* 0x000000170404c208 */ /* 0x000fc80001000000 */
[C---:B------:R-:W-:Y:S02]  /*0380*/  FSETP.GT.AND P2, PT, R4.reuse, R25, PT ;  /* 0x000000190400720b */ /* 0x040fe40003f44000 */
[----:B------:R-:W-:-:S11]  /*0390*/  FSETP.NAN.AND P3, PT, R4, R4, PT ;  /* 0x000000040400720b */ /* 0x000fd60003f68000 */
[----:B------:R-:W-:Y:S02]  /*03a0*/  @!P2 FSEL R4, R4, R25, P3 ;  /* 0x000000190404a208 */ /* 0x000fe40001800000 */
[C---:B------:R-:W-:Y:S02]  /*03b0*/  FSETP.NAN.AND P3, PT, R0.reuse, R0, PT ;  /* 0x000000000000720b */ /* 0x040fe40003f68000 */
[----:B-1----:R-:W-:Y:S01]  /*03c0*/  FSETP.GT.AND P2, PT, R0, R27, PT ;  /* 0x0000001b0000720b */ /* 0x002fe20003f44000 */
[----:B------:R-:W1:-:S12]  /*03d0*/  SHFL.BFLY PT, R25, R4, 0x2, 0x1f ;  /* 0x0c401f0004197f89 */ /* 0x000e5800000e0000 */
[----:B------:R-:W-:Y:S02]  /*03e0*/  @!P2 FSEL R0, R0, R27, P3 ;  /* 0x0000001b0000a208 */ /* 0x000fe40001800000 */
[----:B------:R-:W-:-:S03]  /*03f0*/  FSETP.NAN.AND P3, PT, R4, R4, PT ;  /* 0x000000040400720b */ /* 0x000fc60003f68000 */
[----:B------:R-:W2:Y:S01]  /*0400*/  SHFL.BFLY PT, R23, R0, 0x1, 0x1f ;  /* 0x0c201f0000177f89 */ /* 0x000ea200000e0000 */
[----:B-1----:R-:W-:-:S13]  /*0410*/  FSETP.GT.AND P2, PT, R4, R25, PT ;  /* 0x000000190400720b */ /* 0x002fda0003f44000 */
[----:B------:R-:W-:Y:S02]  /*0420*/  @!P2 FSEL R4, R4, R25, P3 ;  /* 0x000000190404a208 */ /* 0x000fe40001800000 */
[C---:B------:R-:W-:Y:S02]  /*0430*/  FSETP.NAN.AND P3, PT, R0.reuse, R0, PT ;  /* 0x000000000000720b */ /* 0x040fe40003f68000 */
[----:B--2---:R-:W-:Y:S01]  /*0440*/  FSETP.GT.AND P2, PT, R0, R23, PT ;  /* 0x000000170000720b */ /* 0x004fe20003f44000 */
[----:B------:R-:W1:Y:S01]  /*0450*/  SHFL.BFLY PT, R25, R4, 0x1, 0x1f ;  /* 0x0c201f0004197f89 */ /* 0x000e6200000e0000 */
[----:B------:R-:W-:-:S11]  /*0460*/  FSETP.NAN.AND P5, PT, R4, R4, PT ;  /* 0x000000040400720b */ /* 0x000fd60003fa8000 */
[----:B------:R-:W-:-:S05]  /*0470*/  @!P2 FSEL R0, R0, R23, P3 ;  /* 0x000000170000a208 */ /* 0x000fca0001800000 */
[--C-:B------:R-:W-:Y:S01]  /*0480*/  FADD R15, R15, -R0.reuse ;  /* 0x800000000f0f7221 */ /* 0x100fe20000000000 */
[--C-:B------:R-:W-:Y:S01]  /*0490*/  FADD R9, R9, -R0.reuse ;  /* 0x8000000009097221 */ /* 0x100fe20000000000 */
[--C-:B------:R-:W-:Y:S01]  /*04a0*/  FADD R17, R17, -R0.reuse ;  /* 0x8000000011117221 */ /* 0x100fe20000000000 */
[----:B------:R-:W-:Y:S01]  /*04b0*/  FADD R21, R21, -R0 ;  /* 0x8000000015157221 */ /* 0x000fe20000000000 */
[----:B------:R-:W-:Y:S01]  /*04c0*/  FMUL R15, R15, 1.4426950216293334961 ;  /* 0x3fb8aa3b0f0f7820 */ /* 0x000fe20000400000 */
[----:B------:R-:W-:Y:S01]  /*04d0*/  FMUL R9, R9, 1.4426950216293334961 ;  /* 0x3fb8aa3b09097820 */ /* 0x000fe20000400000 */
[----:B------:R-:W-:Y:S01]  /*04e0*/  FMUL R6, R17, 1.4426950216293334961 ;  /* 0x3fb8aa3b11067820 */ /* 0x000fe20000400000 */
[----:B-1----:R-:W-:Y:S01]  /*04f0*/  FSETP.GT.AND P4, PT, R4, R25, PT ;  /* 0x000000190400720b */ /* 0x002fe20003f84000 */
[----:B------:R-:W-:Y:S01]  /*0500*/  FMUL R21, R21, 1.4426950216293334961 ;  /* 0x3fb8aa3b15157820 */ /* 0x000fe20000400000 */
[----:B------:R-:W-:Y:S02]  /*0510*/  FSETP.GEU.AND P6, PT, R15, -126, PT ;  /* 0xc2fc00000f00780b */ /* 0x000fe40003fce000 */
[----:B------:R-:W-:-:S02]  /*0520*/  FSETP.GEU.AND P2, PT, R9, -126, PT ;  /* 0xc2fc00000900780b */ /* 0x000fc40003f4e000 */
[----:B------:R-:W-:-:S07]  /*0530*/  FSETP.GEU.AND P3, PT, R6, -126, PT ;  /* 0xc2fc00000600780b */ /* 0x000fce0003f6e000 */
[----:B------:R-:W-:Y:S02]  /*0540*/  @!P4 FSEL R4, R4, R25, P5 ;  /* 0x000000190404c208 */ /* 0x000fe40002800000 */
[----:B------:R-:W-:Y:S01]  /*0550*/  @!P6 FMUL R15, R15, 0.5 ;  /* 0x3f0000000f0fe820 */ /* 0x000fe20000400000 */
[----:B------:R-:W-:Y:S01]  /*0560*/  FSETP.GEU.AND P4, PT, R21, -126, PT ;  /* 0xc2fc00001500780b */ /* 0x000fe20003f8e000 */
[----:B------:R-:W-:Y:S01]  /*0570*/  @!P2 FMUL R9, R9, 0.5 ;  /* 0x3f0000000909a820 */ /* 0x000fe20000400000 */
[--C-:B------:R-:W-:Y:S01]  /*0580*/  FADD R19, R19, -R4.reuse ;  /* 0x8000000413137221 */ /* 0x100fe20000000000 */
[----:B------:R1:W2:Y:S01]  /*0590*/  MUFU.EX2 R0, R15 ;  /* 0x0000000f00007308 */ /* 0x0002a20000000800 */
[----:B------:R-:W-:Y:S01]  /*05a0*/  @!P3 FMUL R6, R6, 0.5 ;  /* 0x3f0000000606b820 */ /* 0x000fe20000400000 */
[--C-:B------:R-:W-:Y:S01]  /*05b0*/  FADD R5, R5, -R4.reuse ;  /* 0x8000000405057221 */ /* 0x100fe20000000000 */
[----:B------:R-:W-:Y:S01]  /*05c0*/  FMUL R8, R19, 1.4426950216293334961 ;  /* 0x3fb8aa3b13087820 */ /* 0x000fe20000400000 */
[--C-:B------:R-:W-:Y:S01]  /*05d0*/  FADD R11, R11, -R4.reuse ;  /* 0x800000040b0b7221 */ /* 0x100fe20000000000 */
[----:B------:R-:W-:Y:S01]  /*05e0*/  FADD R4, R7, -R4 ;  /* 0x8000000407047221 */ /* 0x000fe20000000000 */
[----:B------:R-:W-:-:S02]  /*05f0*/  FMUL R5, R5, 1.4426950216293334961 ;  /* 0x3fb8aa3b05057820 */ /* 0x000fc40000400000 */
[----:B------:R-:W3:Y:S01]  /*0600*/  MUFU.EX2 R9, R9 ;  /* 0x0000000900097308 */ /* 0x000ee20000000800 */
[----:B------:R-:W-:Y:S01]  /*0610*/  FSETP.GEU.AND P5, PT, R8, -126, PT ;  /* 0xc2fc00000800780b */ /* 0x000fe20003fae000 */
[----:B-1----:R-:W-:Y:S01]  /*0620*/  FMUL R15, R11, 1.4426950216293334961 ;  /* 0x3fb8aa3b0b0f7820 */ /* 0x002fe20000400000 */
[----:B------:R-:W-:Y:S01]  /*0630*/  FMUL R4, R4, 1.4426950216293334961 ;  /* 0x3fb8aa3b04047820 */ /* 0x000fe20000400000 */
[----:B------:R-:W-:Y:S01]  /*0640*/  @!P4 FMUL R21, R21, 0.5 ;  /* 0x3f0000001515c820 */ /* 0x000fe20000400000 */
[----:B--2---:R-:W-:-:S03]  /*0650*/  @!P6 FMUL R0, R0, R0 ;  /* 0x000000000000e220 */ /* 0x004fc60000400000 */
[----:B------:R-:W1:Y:S01]  /*0660*/  MUFU.EX2 R6, R6 ;  /* 0x0000000600067308 */ /* 0x000e620000000800 */
[----:B------:R-:W-:-:S05]  /*0670*/  FSETP.GEU.AND P6, PT, R5, -126, PT ;  /* 0xc2fc00000500780b */ /* 0x000fca0003fce000 */
[----:B------:R-:W-:Y:S01]  /*0680*/  @!P5 FMUL R8, R8, 0.5 ;  /* 0x3f0000000808d820 */ /* 0x000fe20000400000 */
[----:B---3--:R-:W-:Y:S01]  /*0690*/  @!P2 FMUL R9, R9, R9 ;  /* 0x000000090909a220 */ /* 0x008fe20000400000 */
[----:B------:R-:W-:Y:S01]  /*06a0*/  FSETP.GEU.AND P2, PT, R15, -126, PT ;  /* 0xc2fc00000f00780b */ /* 0x000fe20003f4e000 */
[----:B------:R-:W2:Y:S02]  /*06b0*/  MUFU.EX2 R7, R21 ;  /* 0x0000001500077308 */ /* 0x000ea40000000800 */
[----:B------:R-:W-:-:S03]  /*06c0*/  FADD R17, R0, R9 ;  /* 0x0000000900117221 */ /* 0x000fc60000000000 */
[----:B------:R-:W-:Y:S01]  /*06d0*/  @!P6 FMUL R5, R5, 0.5 ;  /* 0x3f0000000505e820 */ /* 0x000fe20000400000 */
[----:B-1----:R-:W-:Y:S01]  /*06e0*/  @!P3 FMUL R6, R6, R6 ;  /* 0x000000060606b220 */ /* 0x002fe20000400000 */
[----:B------:R-:W-:Y:S01]  /*06f0*/  FSETP.GEU.AND P3, PT, R4, -126, PT ;  /* 0xc2fc00000400780b */ /* 0x000fe20003f6e000 */
[----:B------:R-:W1:Y:S02]  /*0700*/  MUFU.EX2 R8, R8 ;  /* 0x0000000800087308 */ /* 0x000e640000000800 */
[----:B------:R-:W-:Y:S02]  /*0710*/  FADD R16, R6, R17 ;  /* 0x0000001106107221 */ /* 0x000fe40000000000 */
[----:B------:R-:W-:Y:S01]  /*0720*/  @!P2 FMUL R15, R15, 0.5 ;  /* 0x3f0000000f0fa820 */ /* 0x000fe20000400000 */
[----:B--2---:R-:W-:-:S03]  /*0730*/  @!P4 FMUL R7, R7, R7 ;  /* 0x000000070707c220 */ /* 0x004fc60000400000 */
[----:B------:R-:W2:Y:S01]  /*0740*/  MUFU.EX2 R11, R5 ;  /* 0x00000005000b7308 */ /* 0x000ea20000000800 */
[----:B------:R-:W-:-:S03]  /*0750*/  FADD R16, R7, R16 ;  /* 0x0000001007107221 */ /* 0x000fc60000000000 */
[----:B------:R-:W-:Y:S01]  /*0760*/  @!P3 FMUL R4, R4, 0.5 ;  /* 0x3f0000000404b820 */ /* 0x000fe20000400000 */
[----:B-1----:R-:W-:-:S03]  /*0770*/  @!P5 FMUL R8, R8, R8 ;  /* 0x000000080808d220 */ /* 0x002fc60000400000 */
[----:B------:R1:W3:Y:S01]  /*0780*/  MUFU.EX2 R10, R15 ;  /* 0x0000000f000a7308 */ /* 0x0002e20000000800 */
[----:B------:R-:W-:Y:S01]  /*0790*/  FSEL R16, R16, RZ, !P1 ;  /* 0x000000ff10107208 */ /* 0x000fe20004800000 */
[----:B--2---:R-:W-:-:S06]  /*07a0*/  @!P6 FMUL R11, R11, R11 ;  /* 0x0000000b0b0be220 */ /* 0x004fcc0000400000 */
[----:B------:R-:W2:Y:S01]  /*07b0*/  MUFU.EX2 R14, R4 ;  /* 0x00000004000e7308 */ /* 0x000ea20000000800 */
[----:B-1----:R-:W1:Y:S01]  /*07c0*/  SHFL.BFLY PT, R15, R16, 0x2, 0x1f ;  /* 0x0c401f00100f7f89 */ /* 0x002e6200000e0000 */
[----:B------:R-:W-:Y:S01]  /*07d0*/  FADD R5, R8, R11 ;  /* 0x0000000b08057221 */ /* 0x000fe20000000000 */
[----:B---3--:R-:W-:-:S04]  /*07e0*/  @!P2 FMUL R10, R10, R10 ;  /* 0x0000000a0a0aa220 */ /* 0x008fc80000400000 */
[----:B------:R-:W-:Y:S01]  /*07f0*/  FADD R5, R10, R5 ;  /* 0x000000050a057221 */ /* 0x000fe20000000000 */
[----:B--2---:R-:W-:-:S04]  /*0800*/  @!P3 FMUL R14, R14, R14 ;  /* 0x0000000e0e0eb220 */ /* 0x004fc80000400000 */
[----:B------:R-:W-:-:S05]  /*0810*/  FADD R5, R14, R5 ;  /* 0x000000050e057221 */ /* 0x000fca0000000000 */
[----:B------:R-:W-:Y:S01]  /*0820*/  FSEL R5, R5, RZ, !P0 ;  /* 0x000000ff05057208 */ /* 0x000fe20004000000 */
[----:B-1----:R-:W-:-:S04]  /*0830*/  FADD R15, R16, R15 ;  /* 0x0000000f100f7221 */ /* 0x002fc80000000000 */
[----:B------:R-:W1:Y:S04]  /*0840*/  SHFL.BFLY PT, R18, R5, 0x2, 0x1f ;  /* 0x0c401f0005127f89 */ /* 0x000e6800000e0000 */
[----:B------:R-:W2:Y:S01]  /*0850*/  SHFL.BFLY PT, R4, R15, 0x1, 0x1f ;  /* 0x0c201f000f047f89 */ /* 0x000ea200000e0000 */
[----:B-1----:R-:W-:Y:S01]  /*0860*/  FADD R18, R5, R18 ;  /* 0x0000001205127221 */ /* 0x002fe20000000000 */
[----:B--2---:R-:W-:-:S04]  /*0870*/  FADD R4, R15, R4 ;  /* 0x000000040f047221 */ /* 0x004fc80000000000 */
[----:B------:R-:W1:Y:S01]  /*0880*/  SHFL.BFLY PT, R17, R18, 0x1, 0x1f ;  /* 0x0c201f0012117f89 */ /* 0x000e6200000e0000 */
[C---:B------:R-:W-:Y:S02]  /*0890*/  FSETP.GT.AND P2, PT, |R4|.reuse, 8.50705917302346158658e+37, PT ;  /* 0x7e8000000400780b */ /* 0x040fe40003f44200 */
[----:B------:R-:W-:-:S11]  /*08a0*/  FSETP.GEU.AND P4, PT, |R4|, 1.175494350822287508e-38, PT ;  /* 0x008000000400780b */ /* 0x000fd60003f8e200 */
[----:B------:R-:W-:Y:S01]  /*08b0*/  @P2 FMUL R4, R4, 0.25 ;  /* 0x3e80000004042820 */ /* 0x000fe20000400000 */
[----:B------:R-:W-:Y:S01]  /*08c0*/  @P2 FMUL R0, R0, 0.25 ;  /* 0x3e80000000002820 */ /* 0x000fe20000400000 */
[----:B------:R-:W-:Y:S01]  /*08d0*/  @P2 FMUL R9, R9, 0.25 ;  /* 0x3e80000009092820 */ /* 0x000fe20000400000 */
[----:B------:R-:W-:Y:S01]  /*08e0*/  @P2 FMUL R6, R6, 0.25 ;  /* 0x3e80000006062820 */ /* 0x000fe20000400000 */
[----:B------:R-:W-:Y:S01]  /*08f0*/  @!P4 FMUL R4, R4, 16777216 ;  /* 0x4b8000000404c820 */ /* 0x000fe20000400000 */
[----:B------:R-:W-:Y:S01]  /*0900*/  @P2 FMUL R7, R7, 0.25 ;  /* 0x3e80000007072820 */ /* 0x000fe20000400000 */
[----:B------:R-:W-:Y:S01]  /*0910*/  @!P4 FMUL R0, R0, 16777216 ;  /* 0x4b8000000000c820 */ /* 0x000fe20000400000 */
[----:B-1----:R-:W-:Y:S01]  /*0920*/  FADD R17, R18, R17 ;  /* 0x0000001112117221 */ /* 0x002fe20000000000 */
[----:B------:R-:W1:Y:S01]  /*0930*/  MUFU.RCP R15, R4 ;  /* 0x00000004000f7308 */ /* 0x000e620000001000 */
[----:B------:R-:W-:Y:S01]  /*0940*/  @!P4 FMUL R9, R9, 16777216 ;  /* 0x4b8000000909c820 */ /* 0x000fe20000400000 */
[----:B------:R-:W-:Y:S01]  /*0950*/  @!P4 FMUL R6, R6, 16777216 ;  /* 0x4b8000000606c820 */ /* 0x000fe20000400000 */
[----:B------:R-:W-:Y:S01]  /*0960*/  @!P4 FMUL R7, R7, 16777216 ;  /* 0x4b8000000707c820 */ /* 0x000fe20000400000 */
[----:B------:R-:W-:-:S02]  /*0970*/  FSETP.GT.AND P3, PT, |R17|, 8.50705917302346158658e+37, PT ;  /* 0x7e8000001100780b */ /* 0x000fc40003f64200 */
[----:B------:R-:W-:Y:S01]  /*0980*/  FSETP.GEU.AND P5, PT, |R17|, 1.175494350822287508e-38, PT ;  /* 0x008000001100780b */ /* 0x000fe20003fae200 */
[C---:B-1----:R-:W-:Y:S01]  /*0990*/  FMUL R4, R15.reuse, R0 ;  /* 0x000000000f047220 */ /* 0x042fe20000400000 */
[----:B------:R-:W-:-:S09]  /*09a0*/  FMUL R5, R15, R9 ;  /* 0x000000090f057220 */ /* 0x000fd20000400000 */
[----:B------:R-:W-:Y:S01]  /*09b0*/  @P3 FMUL R17, R17, 0.25 ;  /* 0x3e80000011113820 */ /* 0x000fe20000400000 */
[----:B------:R-:W-:Y:S01]  /*09c0*/  @P3 FMUL R11, R11, 0.25 ;  /* 0x3e8000000b0b3820 */ /* 0x000fe20000400000 */
[C---:B------:R-:W-:Y:S01]  /*09d0*/  FMUL R6, R15.reuse, R6 ;  /* 0x000000060f067220 */ /* 0x040fe20000400000 */
[----:B------:R-:W-:Y:S01]  /*09e0*/  FMUL R7, R15, R7 ;  /* 0x000000070f077220 */ /* 0x000fe20000400000 */
[----:B------:R-:W-:Y:S01]  /*09f0*/  @!P5 FMUL R17, R17, 16777216 ;  /* 0x4b8000001111d820 */ /* 0x000fe20000400000 */
[----:B------:R-:W-:Y:S01]  /*0a00*/  @P3 FMUL R8, R8, 0.25 ;  /* 0x3e80000008083820 */ /* 0x000fe20000400000 */
[----:B------:R-:W-:Y:S01]  /*0a10*/  @P3 FMUL R10, R10, 0.25 ;  /* 0x3e8000000a0a3820 */ /* 0x000fe20000400000 */
[----:B------:R-:W-:Y:S01]  /*0a20*/  @P3 FMUL R14, R14, 0.25 ;  /* 0x3e8000000e0e3820 */ /* 0x000fe20000400000 */
[----:B------:R-:W-:Y:S01]  /*0a30*/  @!P5 FMUL R11, R11, 16777216 ;  /* 0x4b8000000b0bd820 */ /* 0x000fe20000400000 */
[----:B------:R-:W-:Y:S01]  /*0a40*/  @!P5 FMUL R8, R8, 16777216 ;  /* 0x4b8000000808d820 */ /* 0x000fe20000400000 */
[----:B------:R-:W1:Y:S01]  /*0a50*/  MUFU.RCP R17, R17 ;  /* 0x0000001100117308 */ /* 0x000e620000001000 */
[----:B------:R-:W-:Y:S01]  /*0a60*/  @!P5 FMUL R10, R10, 16777216 ;  /* 0x4b8000000a0ad820 */ /* 0x000fe20000400000 */
[----:B------:R-:W-:Y:S01]  /*0a70*/  @!P5 FMUL R14, R14, 16777216 ;  /* 0x4b8000000e0ed820 */ /* 0x000fe20000400000 */
[----:B------:R2:W-:Y:S01]  /*0a80*/  @!P1 STG.E.128 desc[UR4][R12.64], R4 ;  /* 0x000000040c009986 */ /* 0x0005e2000c101d04 */
[C---:B-1----:R-:W-:Y:S01]  /*0a90*/  FMUL R9, R17.reuse, R11 ;  /* 0x0000000b11097220 */ /* 0x042fe20000400000 */
[C---:B------:R-:W-:Y:S01]  /*0aa0*/  FMUL R8, R17.reuse, R8 ;  /* 0x0000000811087220 */ /* 0x040fe20000400000 */
[C---:B------:R-:W-:Y:S01]  /*0ab0*/  FMUL R10, R17.reuse, R10 ;  /* 0x0000000a110a7220 */ /* 0x040fe20000400000 */
[----:B------:R-:W-:Y:S01]  /*0ac0*/  FMUL R11, R17, R14 ;  /* 0x0000000e110b7220 */ /* 0x000fe20000400000 */
[----:B------:R-:W-:Y:S06]  /*0ad0*/  @P0 EXIT ;  /* 0x000000000000094d */ /* 0x000fec0003800000 */
[----:B------:R-:W-:Y:S01]  /*0ae0*/  STG.E.128 desc[UR4][R2.64], R8 ;  /* 0x0000000802007986 */ /* 0x000fe2000c101d04 */
[----:B------:R-:W-:Y:S05]  /*0af0*/  EXIT ;  /* 0x000000000000794d */ /* 0x000fea0003800000 */
.L_x_0:
[----:B------:R-:W-:-:S00]  /*0b00*/  BRA `(.L_x_0) ;  /* 0xfffffffc00fc7947 */ /* 0x000fc0000383ffff */
[----:B------:R-:W-:-:S00]  /*0b10*/  NOP ;  /* 0x0000000000007918 */ /* 0x000fc00000000000 */
        /* <DEDUP_REMOVED lines=14> */
.L_x_1:


//--------------------- .nv.constant0.triton_per_fused__softmax_8 --------------------------
	.section	.nv.constant0.triton_per_fused__softmax_8,"a",@progbits
	.sectionflags	@""
	.align	4
.nv.constant0.triton_per_fused__softmax_8:
	.zero		544
